	.headerflags	@"EF_CUDA_TEXMODE_UNIFIED EF_CUDA_64BIT_ADDRESS EF_CUDA_ACCELERATORS EF_CUDA_SM90 EF_CUDA_VIRTUAL_SM(EF_CUDA_SM90)"
	.elftype	@"ET_EXEC"


//--------------------- .nv.info                  --------------------------
	.section	.nv.info,"",@"SHT_CUDA_INFO"
	.align	4


	//----- nvinfo : EIATTR_REGCOUNT
	.align		4
        /*0000*/ 	.byte	0x04, 0x2f
        /*0002*/ 	.short	(.L_2 - .L_1)
	.align		4
.L_1:
        /*0004*/ 	.word	index@(triton_poi_fused_native_group_norm_relu_16)
        /*0008*/ 	.word	0x00000018


	//----- nvinfo : EIATTR_MIN_STACK_SIZE
	.align		4
.L_2:
        /*000c*/ 	.byte	0x04, 0x12
        /*000e*/ 	.short	(.L_4 - .L_3)
	.align		4
.L_3:
        /*0010*/ 	.word	index@(triton_poi_fused_native_group_norm_relu_16)
        /*0014*/ 	.word	0x00000000


	//----- nvinfo : EIATTR_FRAME_SIZE
	.align		4
.L_4:
        /*0018*/ 	.byte	0x04, 0x11
        /*001a*/ 	.short	(.L_6 - .L_5)
	.align		4
.L_5:
        /*001c*/ 	.word	index@(triton_poi_fused_native_group_norm_relu_16)
        /*0020*/ 	.word	0x00000000


	//----- nvinfo : EIATTR_MIN_STACK_SIZE
	.align		4
.L_6:
        /*0024*/ 	.byte	0x04, 0x12
        /*0026*/ 	.short	(.L_8 - .L_7)
	.align		4
.L_7:
        /*0028*/ 	.word	index@(triton_poi_fused_native_group_norm_relu_16)
        /*002c*/ 	.word	0x00000000
.L_8:


//--------------------- .nv.info.triton_poi_fused_native_group_norm_relu_16 --------------------------
	.section	.nv.info.triton_poi_fused_native_group_norm_relu_16,"",@"SHT_CUDA_INFO"
	.sectionflags	@""
	.align	4


	//----- nvinfo : EIATTR_CUDA_API_VERSION
	.align		4
        /*0000*/ 	.byte	0x04, 0x37
        /*0002*/ 	.short	(.L_10 - .L_9)
.L_9:
        /*0004*/ 	.word	0x0000007c


	//----- nvinfo : EIATTR_KPARAM_INFO
	.align		4
.L_10:
        /*0008*/ 	.byte	0x04, 0x17
        /*000a*/ 	.short	(.L_12 - .L_11)
.L_11:
        /*000c*/ 	.word	0x00000000
        /*0010*/ 	.short	0x0006
        /*0012*/ 	.short	0x0030
        /*0014*/ 	.byte	0x00, 0xf0, 0x11, 0x00


	//----- nvinfo : EIATTR_KPARAM_INFO
	.align		4
.L_12:
        /*0018*/ 	.byte	0x04, 0x17
        /*001a*/ 	.short	(.L_14 - .L_13)
.L_13:
        /*001c*/ 	.word	0x00000000
        /*0020*/ 	.short	0x0005
        /*0022*/ 	.short	0x0028
        /*0024*/ 	.byte	0x00, 0xf4, 0x21, 0x00


	//----- nvinfo : EIATTR_KPARAM_INFO
	.align		4
.L_14:
        /*0028*/ 	.byte	0x04, 0x17
        /*002a*/ 	.short	(.L_16 - .L_15)
.L_15:
        /*002c*/ 	.word	0x00000000
        /*0030*/ 	.short	0x0004
        /*0032*/ 	.short	0x0020
        /*0034*/ 	.byte	0x00, 0xf4, 0x21, 0x00


	//----- nvinfo : EIATTR_KPARAM_INFO
	.align		4
.L_16:
        /*0038*/ 	.byte	0x04, 0x17
        /*003a*/ 	.short	(.L_18 - .L_17)
.L_17:
        /*003c*/ 	.word	0x00000000
        /*0040*/ 	.short	0x0003
        /*0042*/ 	.short	0x0018
        /*0044*/ 	.byte	0x00, 0xf4, 0x21, 0x00


	//----- nvinfo : EIATTR_KPARAM_INFO
	.align		4
.L_18:
        /*0048*/ 	.byte	0x04, 0x17
        /*004a*/ 	.short	(.L_20 - .L_19)
.L_19:
        /*004c*/ 	.word	0x00000000
        /*0050*/ 	.short	0x0002
        /*0052*/ 	.short	0x0010
        /*0054*/ 	.byte	0x00, 0xf4, 0x21, 0x00


	//----- nvinfo : EIATTR_KPARAM_INFO
	.align		4
.L_20:
        /*0058*/ 	.byte	0x04, 0x17
        /*005a*/ 	.short	(.L_22 - .L_21)
.L_21:
        /*005c*/ 	.word	0x00000000
        /*0060*/ 	.short	0x0001
        /*0062*/ 	.short	0x0008
        /*0064*/ 	.byte	0x00, 0xf4, 0x21, 0x00


	//----- nvinfo : EIATTR_KPARAM_INFO
	.align		4
.L_22:
        /*0068*/ 	.byte	0x04, 0x17
        /*006a*/ 	.short	(.L_24 - .L_23)
.L_23:
        /*006c*/ 	.word	0x00000000
        /*0070*/ 	.short	0x0000
        /*0072*/ 	.short	0x0000
        /*0074*/ 	.byte	0x00, 0xf4, 0x21, 0x00


	//----- nvinfo : EIATTR_SPARSE_MMA_MASK
	.align		4
.L_24:
        /*0078*/ 	.byte	0x03, 0x50
        /*007a*/ 	.short	0x0000


	//----- nvinfo : EIATTR_MAXREG_COUNT
	.align		4
        /*007c*/ 	.byte	0x03, 0x1b
        /*007e*/ 	.short	0x00ff


	//----- nvinfo : EIATTR_EXIT_INSTR_OFFSETS
	.align		4
        /*0080*/ 	.byte	0x04, 0x1c
        /*0082*/ 	.short	(.L_26 - .L_25)


	//   ....[0]....
.L_25:
        /*0084*/ 	.word	0x000004a0


	//----- nvinfo : EIATTR_REQNTID
	.align		4
.L_26:
        /*0088*/ 	.byte	0x04, 0x10
        /*008a*/ 	.short	(.L_28 - .L_27)
.L_27:
        /*008c*/ 	.word	0x00000100
        /*0090*/ 	.word	0x00000001
        /*0094*/ 	.word	0x00000001


	//----- nvinfo : EIATTR_CBANK_PARAM_SIZE
	.align		4
.L_28:
        /*0098*/ 	.byte	0x03, 0x19
        /*009a*/ 	.short	0x0034


	//----- nvinfo : EIATTR_PARAM_CBANK
	.align		4
        /*009c*/ 	.byte	0x04, 0x0a
        /*009e*/ 	.short	(.L_30 - .L_29)
	.align		4
.L_29:
        /*00a0*/ 	.word	index@(.nv.constant0.triton_poi_fused_native_group_norm_relu_16)
        /*00a4*/ 	.short	0x0210
        /*00a6*/ 	.short	0x0034


	//----- nvinfo : EIATTR_SW_WAR
	.align		4
.L_30:
        /*00a8*/ 	.byte	0x04, 0x36
        /*00aa*/ 	.short	(.L_32 - .L_31)
.L_31:
        /*00ac*/ 	.word	0x00000008
.L_32:


//--------------------- .nv.callgraph             --------------------------
	.section	.nv.callgraph,"",@"SHT_CUDA_CALLGRAPH"
	.align	4
	.sectionentsize	8
	.align		4
        /*0000*/ 	.word	0x00000000
	.align		4
        /*0004*/ 	.word	0xffffffff
	.align		4
        /*0008*/ 	.word	0x00000000
	.align		4
        /*000c*/ 	.word	0xfffffffe
	.align		4
        /*0010*/ 	.word	0x00000000
	.align		4
        /*0014*/ 	.word	0xfffffffd
	.align		4
        /*0018*/ 	.word	0x00000000
	.align		4
        /*001c*/ 	.word	0xfffffffc


//--------------------- .nv.constant4             --------------------------
	.section	.nv.constant4,"a",@progbits
	.align	8
	.align		8
.nv.constant4:
        /*0000*/ 	.dword	_$_str


//--------------------- .text.triton_poi_fused_native_group_norm_relu_16 --------------------------
	.section	.text.triton_poi_fused_native_group_norm_relu_16,"ax",@progbits
	.align	128
        .global         triton_poi_fused_native_group_norm_relu_16
        .type           triton_poi_fused_native_group_norm_relu_16,@function
        .size           triton_poi_fused_native_group_norm_relu_16,(.L_x_1 - triton_poi_fused_native_group_norm_relu_16)
        .other          triton_poi_fused_native_group_norm_relu_16,@"STO_CUDA_ENTRY STV_DEFAULT"
triton_poi_fused_native_group_norm_relu_16:
.text.triton_poi_fused_native_group_norm_relu_16:
[----:B------:R-:W-:Y:S01]  /*0000*/  LDC R1, c[0x0][0x28] ;  /* 0x00000a00ff017b82 */ /* 0x000fe20000000800 */
[----:B------:R-:W1:Y:S07]  /*0010*/  S2R R0, SR_TID.X ;  /* 0x0000000000007919 */ /* 0x000e6e0000002100 */
[----:B------:R-:W2:Y:S01]  /*0020*/  LDC.64 R8, c[0x0][0x220] ;  /* 0x00008800ff087b82 */ /* 0x000ea20000000a00 */
[----:B------:R-:W-:Y:S01]  /*0030*/  ULDC.64 UR4, c[0x0][0x208] ;  /* 0x0000820000047ab9 */ /* 0x000fe20000000a00 */
[----:B------:R-:W3:Y:S06]  /*0040*/  S2R R5, SR_CTAID.X ;  /* 0x0000000000057919 */ /* 0x000eec0000002500 */
[----:B------:R-:W4:Y:S08]  /*0050*/  LDC.64 R10, c[0x0][0x218] ;  /* 0x00008600ff0a7b82 */ /* 0x000f300000000a00 */
[----:B------:R-:W5:Y:S01]  /*0060*/  LDC.64 R12, c[0x0][0x210] ;  /* 0x00008400ff0c7b82 */ /* 0x000f620000000a00 */
[----:B-1----:R-:W-:Y:S01]  /*0070*/  IMAD.SHL.U32 R0, R0, 0x2, RZ ;  /* 0x0000000200007824 */ /* 0x002fe200078e00ff */
[----:B---3--:R-:W-:-:S04]  /*0080*/  SHF.R.S32.HI R3, RZ, 0x16, R5 ;  /* 0x00000016ff037819 */ /* 0x008fc80000011405 */
[----:B------:R-:W-:Y:S02]  /*0090*/  LOP3.LUT R0, R0, 0x1fe, RZ, 0xc0, !PT ;  /* 0x000001fe00007812 */ /* 0x000fe400078ec0ff */
[----:B------:R-:W-:-:S03]  /*00a0*/  SGXT R3, R3, 0x1 ;  /* 0x000000010303781a */ /* 0x000fc60000000200 */
[----:B------:R-:W-:-:S04]  /*00b0*/  IMAD R0, R5, 0x200, R0 ;  /* 0x0000020005007824 */ /* 0x000fc800078e0200 */
[----:B------:R-:W-:Y:S01]  /*00c0*/  VIADD R2, R0, 0x1 ;  /* 0x0000000100027836 */ /* 0x000fe20000000000 */
[----:B------:R-:W-:-:S04]  /*00d0*/  LEA.HI R4, R3, R0, RZ, 0x7 ;  /* 0x0000000003047211 */ /* 0x000fc800078f38ff */
[----:B------:R-:W-:Y:S02]  /*00e0*/  LOP3.LUT R7, R4, 0xffffff80, RZ, 0xc0, !PT ;  /* 0xffffff8004077812 */ /* 0x000fe400078ec0ff */
[C---:B------:R-:W-:Y:S02]  /*00f0*/  LEA.HI R4, R3.reuse, R2, RZ, 0x7 ;  /* 0x0000000203047211 */ /* 0x040fe400078f38ff */
[----:B------:R-:W-:Y:S01]  /*0100*/  LEA.HI R3, R3, R0, RZ, 0xf ;  /* 0x0000000003037211 */ /* 0x000fe200078f78ff */
[----:B------:R-:W-:Y:S01]  /*0110*/  IMAD.IADD R7, R0, 0x1, -R7 ;  /* 0x0000000100077824 */ /* 0x000fe200078e0a07 */
[----:B------:R-:W-:Y:S02]  /*0120*/  LOP3.LUT R5, R4, 0xff80, RZ, 0xc0, !PT ;  /* 0x0000ff8004057812 */ /* 0x000fe400078ec0ff */
[----:B------:R-:W-:Y:S02]  /*0130*/  SHF.R.S32.HI R3, RZ, 0xf, R3 ;  /* 0x0000000fff037819 */ /* 0x000fe40000011403 */
[----:B------:R-:W-:Y:S01]  /*0140*/  PRMT R4, R7, 0x8880, RZ ;  /* 0x0000888007047816 */ /* 0x000fe200000000ff */
[----:B------:R-:W-:-:S03]  /*0150*/  IMAD.IADD R5, R2, 0x1, -R5 ;  /* 0x0000000102057824 */ /* 0x000fc600078e0a05 */
[----:B------:R-:W-:Y:S02]  /*0160*/  PRMT R2, R4, 0x7710, RZ ;  /* 0x0000771004027816 */ /* 0x000fe400000000ff */
[----:B------:R-:W-:Y:S02]  /*0170*/  PRMT R4, R5, 0x8880, RZ ;  /* 0x0000888005047816 */ /* 0x000fe400000000ff */
[----:B------:R-:W-:Y:S02]  /*0180*/  SHF.R.U32.HI R2, RZ, 0xa, R2 ;  /* 0x0000000aff027819 */ /* 0x000fe40000011602 */
[----:B------:R-:W-:Y:S02]  /*0190*/  PRMT R4, R4, 0x7710, RZ ;  /* 0x0000771004047816 */ /* 0x000fe400000000ff */
[----:B------:R-:W-:Y:S02]  /*01a0*/  LOP3.LUT R2, R2, 0x1f, RZ, 0xc0, !PT ;  /* 0x0000001f02027812 */ /* 0x000fe400078ec0ff */
[----:B------:R-:W-:-:S03]  /*01b0*/  SHF.R.U32.HI R4, RZ, 0xa, R4 ;  /* 0x0000000aff047819 */ /* 0x000fc60000011604 */
[----:B------:R-:W-:Y:S01]  /*01c0*/  IMAD.IADD R2, R7, 0x1, R2 ;  /* 0x0000000107027824 */ /* 0x000fe200078e0202 */
[----:B------:R-:W-:-:S04]  /*01d0*/  LOP3.LUT R4, R4, 0x1f, RZ, 0xc0, !PT ;  /* 0x0000001f04047812 */ /* 0x000fc800078ec0ff */
[----:B------:R-:W-:Y:S01]  /*01e0*/  PRMT R2, R2, 0x8880, RZ ;  /* 0x0000888002027816 */ /* 0x000fe200000000ff */
[----:B------:R-:W-:-:S03]  /*01f0*/  IMAD.IADD R4, R5, 0x1, R4 ;  /* 0x0000000105047824 */ /* 0x000fc600078e0204 */
[----:B------:R-:W-:Y:S02]  /*0200*/  SHF.R.S32.HI R2, RZ, 0x5, R2 ;  /* 0x00000005ff027819 */ /* 0x000fe40000011402 */
[----:B------:R-:W-:Y:S02]  /*0210*/  PRMT R4, R4, 0x8880, RZ ;  /* 0x0000888004047816 */ /* 0x000fe400000000ff */
[----:B------:R-:W-:Y:S02]  /*0220*/  PRMT R2, R2, 0x9910, RZ ;  /* 0x0000991002027816 */ /* 0x000fe400000000ff */
[----:B------:R-:W-:-:S03]  /*0230*/  SHF.R.S32.HI R4, RZ, 0x5, R4 ;  /* 0x00000005ff047819 */ /* 0x000fc60000011404 */
[----:B------:R-:W-:Y:S01]  /*0240*/  IMAD R15, R3, 0x4, R2 ;  /* 0x00000004030f7824 */ /* 0x000fe200078e0202 */
[----:B------:R-:W-:-:S03]  /*0250*/  PRMT R4, R4, 0x9910, RZ ;  /* 0x0000991004047816 */ /* 0x000fc600000000ff */
[----:B--2---:R-:W-:-:S04]  /*0260*/  IMAD.WIDE R18, R15, 0x4, R8 ;  /* 0x000000040f127825 */ /* 0x004fc800078e0208 */
[----:B------:R-:W-:Y:S01]  /*0270*/  IMAD.MOV.U32 R2, RZ, RZ, R4 ;  /* 0x000000ffff027224 */ /* 0x000fe200078e0004 */
[----:B------:R-:W2:Y:S01]  /*0280*/  LDG.E.EL R6, desc[UR4][R18.64] ;  /* 0x0000000412067981 */ /* 0x000ea2000c2e1900 */
[----:B------:R-:W1:Y:S02]  /*0290*/  LDC.64 R4, c[0x0][0x230] ;  /* 0x00008c00ff047b82 */ /* 0x000e640000000a00 */
[----:B------:R-:W-:-:S04]  /*02a0*/  IMAD R17, R3, 0x4, R2 ;  /* 0x0000000403117824 */ /* 0x000fc800078e0202 */
[C---:B------:R-:W-:Y:S02]  /*02b0*/  IMAD.WIDE R20, R17.reuse, 0x4, R8 ;  /* 0x0000000411147825 */ /* 0x040fe400078e0208 */
[----:B------:R-:W3:Y:S03]  /*02c0*/  LDC.64 R2, c[0x0][0x228] ;  /* 0x00008a00ff027b82 */ /* 0x000ee60000000a00 */
[----:B------:R-:W2:Y:S01]  /*02d0*/  LDG.E.EL R8, desc[UR4][R20.64] ;  /* 0x0000000414087981 */ /* 0x000ea2000c2e1900 */
[----:B----4-:R-:W-:-:S04]  /*02e0*/  IMAD.WIDE R16, R17, 0x4, R10 ;  /* 0x0000000411107825 */ /* 0x010fc800078e020a */
[----:B------:R-:W-:Y:S02]  /*02f0*/  IMAD.WIDE R14, R15, 0x4, R10 ;  /* 0x000000040f0e7825 */ /* 0x000fe400078e020a */
[----:B------:R-:W4:Y:S02]  /*0300*/  LDG.E.EL R16, desc[UR4][R16.64] ;  /* 0x0000000410107981 */ /* 0x000f24000c2e1900 */
[----:B-----5:R-:W-:Y:S02]  /*0310*/  IMAD.WIDE R12, R0, 0x4, R12 ;  /* 0x00000004000c7825 */ /* 0x020fe400078e020c */
[----:B------:R-:W5:Y:S02]  /*0320*/  LDG.E.EL R9, desc[UR4][R14.64] ;  /* 0x000000040e097981 */ /* 0x000f64000c2e1900 */
[C---:B-1----:R-:W-:Y:S02]  /*0330*/  IMAD.WIDE R4, R7.reuse, 0x4, R4 ;  /* 0x0000000407047825 */ /* 0x042fe400078e0204 */
[----:B------:R-:W5:Y:S04]  /*0340*/  LDG.E.64 R10, desc[UR4][R12.64] ;  /* 0x000000040c0a7981 */ /* 0x000f68000c1e1b00 */
[----:B------:R-:W4:Y:S01]  /*0350*/  LDG.E.EL.64 R4, desc[UR4][R4.64] ;  /* 0x0000000404047981 */ /* 0x000f22000c2e1b00 */
[----:B---3--:R-:W-:-:S06]  /*0360*/  IMAD.WIDE R2, R7, 0x4, R2 ;  /* 0x0000000407027825 */ /* 0x008fcc00078e0202 */
[----:B------:R-:W3:Y:S01]  /*0370*/  LDG.E.EL.64 R2, desc[UR4][R2.64] ;  /* 0x0000000402027981 */ /* 0x000ee2000c2e1b00 */
[----:B------:R-:W-:-:S04]  /*0380*/  IMAD.MOV.U32 R7, RZ, RZ, 0x39000000 ;  /* 0x39000000ff077424 */ /* 0x000fc800078e00ff */
[----:B--2---:R-:W-:-:S06]  /*0390*/  FFMA R18, R6, R7, 9.9999997473787516356e-06 ;  /* 0x3727c5ac06127423 */ /* 0x004fcc0000000007 */
[----:B------:R-:W1:Y:S01]  /*03a0*/  MUFU.RSQ R18, R18 ;  /* 0x0000001200127308 */ /* 0x000e620000001400 */
[----:B------:R-:W-:Y:S02]  /*03b0*/  FFMA R8, R8, R7, 9.9999997473787516356e-06 ;  /* 0x3727c5ac08087423 */ /* 0x000fe40000000007 */
[----:B------:R-:W2:Y:S05]  /*03c0*/  LDC.64 R6, c[0x0][0x238] ;  /* 0x00008e00ff067b82 */ /* 0x000eaa0000000a00 */
[----:B------:R-:W1:Y:S01]  /*03d0*/  MUFU.RSQ R8, R8 ;  /* 0x0000000800087308 */ /* 0x000e620000001400 */
[----:B-----5:R-:W-:Y:S01]  /*03e0*/  FADD R9, R10, -R9 ;  /* 0x800000090a097221 */ /* 0x020fe20000000000 */
[----:B----4-:R-:W-:-:S03]  /*03f0*/  FADD R11, R11, -R16 ;  /* 0x800000100b0b7221 */ /* 0x010fc60000000000 */
[----:B-1----:R-:W-:Y:S01]  /*0400*/  FMUL R9, R18, R9 ;  /* 0x0000000912097220 */ /* 0x002fe20000400000 */
[----:B0-----:R-:W-:-:S03]  /*0410*/  FMUL R10, R8, R11 ;  /* 0x0000000b080a7220 */ /* 0x001fc60000400000 */
[----:B---3--:R-:W-:Y:S01]  /*0420*/  FFMA R2, R2, R9, R4 ;  /* 0x0000000902027223 */ /* 0x008fe20000000004 */
[----:B------:R-:W-:-:S04]  /*0430*/  FFMA R3, R3, R10, R5 ;  /* 0x0000000a03037223 */ /* 0x000fc80000000005 */
[----:B------:R-:W-:Y:S02]  /*0440*/  FSETP.GEU.AND P0, PT, R2, RZ, PT ;  /* 0x000000ff0200720b */ /* 0x000fe40003f0e000 */
[C---:B------:R-:W-:Y:S01]  /*0450*/  FSETP.GEU.AND P1, PT, R3.reuse, RZ, PT ;  /* 0x000000ff0300720b */ /* 0x040fe20003f2e000 */
[----:B--2---:R-:W-:Y:S01]  /*0460*/  IMAD.WIDE R6, R0, 0x4, R6 ;  /* 0x0000000400067825 */ /* 0x004fe200078e0206 */
[----:B------:R-:W-:Y:S02]  /*0470*/  FSEL R2, R2, RZ, P0 ;  /* 0x000000ff02027208 */ /* 0x000fe40000000000 */
[----:B------:R-:W-:-:S05]  /*0480*/  FSEL R3, R3, RZ, P1 ;  /* 0x000000ff03037208 */ /* 0x000fca0000800000 */
[----:B------:R-:W-:Y:S01]  /*0490*/  STG.E.64 desc[UR4][R6.64], R2 ;  /* 0x0000000206007986 */ /* 0x000fe2000c101b04 */
[----:B------:R-:W-:Y:S05]  /*04a0*/  EXIT ;  /* 0x000000000000794d */ /* 0x000fea0003800000 */
.L_x_0:
[----:B------:R-:W-:-:S00]  /*04b0*/  BRA `(.L_x_0) ;  /* 0xfffffffc00fc7947 */ /* 0x000fc0000383ffff */
[----:B------:R-:W-:-:S00]  /*04c0*/  NOP ;  /* 0x0000000000007918 */ /* 0x000fc00000000000 */
        /* <DEDUP_REMOVED lines=11> */
.L_x_1:


//--------------------- .nv.global.init           --------------------------
	.section	.nv.global.init,"aw",@progbits
.nv.global.init:
	.type		_$_str,@object
	.size		_$_str,(.L_0 - _$_str)
_$_str:
        /*0000*/ 	.byte	0x5f, 0x5f, 0x43, 0x55, 0x44, 0x41, 0x5f, 0x46, 0x54, 0x5a, 0x00
.L_0:


//--------------------- .nv.constant0.triton_poi_fused_native_group_norm_relu_16 --------------------------
	.section	.nv.constant0.triton_poi_fused_native_group_norm_relu_16,"a",@progbits
	.sectionflags	@""
	.align	4
.nv.constant0.triton_poi_fused_native_group_norm_relu_16:
	.zero		580
